//
// Generated by NVIDIA NVVM Compiler
//
// Compiler Build ID: CL-36424714
// Cuda compilation tools, release 13.0, V13.0.88
// Based on NVVM 20.0.0
//

.version 9.0
.target sm_100
.address_size 64

	// .globl	_Z15matrix_multiplyPiS_S_

.visible .entry _Z15matrix_multiplyPiS_S_(
	.param .u64 .ptr .align 1 _Z15matrix_multiplyPiS_S__param_0,
	.param .u64 .ptr .align 1 _Z15matrix_multiplyPiS_S__param_1,
	.param .u64 .ptr .align 1 _Z15matrix_multiplyPiS_S__param_2
)
{
	.reg .b32 	%r<59>;
	.reg .b64 	%rd<13>;

	ld.param.u64 	%rd1, [_Z15matrix_multiplyPiS_S__param_0];
	ld.param.u64 	%rd2, [_Z15matrix_multiplyPiS_S__param_1];
	ld.param.u64 	%rd3, [_Z15matrix_multiplyPiS_S__param_2];
	mov.u32 	%r1, %ctaid.y;
	mov.u32 	%r2, %ntid.y;
	mov.u32 	%r3, %tid.y;
	mad.lo.s32 	%r4, %r1, %r2, %r3;
	mov.u32 	%r5, %ctaid.x;
	mov.u32 	%r6, %ntid.x;
	mov.u32 	%r7, %tid.x;
	mad.lo.s32 	%r8, %r5, %r6, %r7;
	shl.b32 	%r9, %r4, 4;
	cvta.to.global.u64 	%rd4, %rd1;
	cvta.to.global.u64 	%rd5, %rd2;
	mul.wide.u32 	%rd6, %r9, 4;
	add.s64 	%rd7, %rd4, %rd6;
	ld.global.u32 	%r10, [%rd7];
	mul.wide.s32 	%rd8, %r8, 4;
	add.s64 	%rd9, %rd5, %rd8;
	ld.global.u32 	%r11, [%rd9];
	mul.lo.s32 	%r12, %r11, %r10;
	ld.global.u32 	%r13, [%rd7+4];
	ld.global.u32 	%r14, [%rd9+64];
	mad.lo.s32 	%r15, %r14, %r13, %r12;
	ld.global.u32 	%r16, [%rd7+8];
	ld.global.u32 	%r17, [%rd9+128];
	mad.lo.s32 	%r18, %r17, %r16, %r15;
	ld.global.u32 	%r19, [%rd7+12];
	ld.global.u32 	%r20, [%rd9+192];
	mad.lo.s32 	%r21, %r20, %r19, %r18;
	ld.global.u32 	%r22, [%rd7+16];
	ld.global.u32 	%r23, [%rd9+256];
	mad.lo.s32 	%r24, %r23, %r22, %r21;
	ld.global.u32 	%r25, [%rd7+20];
	ld.global.u32 	%r26, [%rd9+320];
	mad.lo.s32 	%r27, %r26, %r25, %r24;
	ld.global.u32 	%r28, [%rd7+24];
	ld.global.u32 	%r29, [%rd9+384];
	mad.lo.s32 	%r30, %r29, %r28, %r27;
	ld.global.u32 	%r31, [%rd7+28];
	ld.global.u32 	%r32, [%rd9+448];
	mad.lo.s32 	%r33, %r32, %r31, %r30;
	ld.global.u32 	%r34, [%rd7+32];
	ld.global.u32 	%r35, [%rd9+512];
	mad.lo.s32 	%r36, %r35, %r34, %r33;
	ld.global.u32 	%r37, [%rd7+36];
	ld.global.u32 	%r38, [%rd9+576];
	mad.lo.s32 	%r39, %r38, %r37, %r36;
	ld.global.u32 	%r40, [%rd7+40];
	ld.global.u32 	%r41, [%rd9+640];
	mad.lo.s32 	%r42, %r41, %r40, %r39;
	ld.global.u32 	%r43, [%rd7+44];
	ld.global.u32 	%r44, [%rd9+704];
	mad.lo.s32 	%r45, %r44, %r43, %r42;
	ld.global.u32 	%r46, [%rd7+48];
	ld.global.u32 	%r47, [%rd9+768];
	mad.lo.s32 	%r48, %r47, %r46, %r45;
	ld.global.u32 	%r49, [%rd7+52];
	ld.global.u32 	%r50, [%rd9+832];
	mad.lo.s32 	%r51, %r50, %r49, %r48;
	ld.global.u32 	%r52, [%rd7+56];
	ld.global.u32 	%r53, [%rd9+896];
	mad.lo.s32 	%r54, %r53, %r52, %r51;
	ld.global.u32 	%r55, [%rd7+60];
	ld.global.u32 	%r56, [%rd9+960];
	mad.lo.s32 	%r57, %r56, %r55, %r54;
	cvta.to.global.u64 	%rd10, %rd3;
	add.s32 	%r58, %r9, %r8;
	mul.wide.s32 	%rd11, %r58, 4;
	add.s64 	%rd12, %rd10, %rd11;
	st.global.u32 	[%rd12], %r57;
	ret;

}


// ===== COMPILED SASS (sm_100) =====

	.target	sm_100

	.elftype	@"ET_EXEC"


//--------------------- .note.nv.tkinfo           --------------------------
	.section	.note.nv.tkinfo,"",@"SHT_NOTE"
	.sectionflags	@"SHF_NOTE_NV_TKINFO"
	.tkinfo
        /*0018*/ 	.word	0x00000002
        /*0030*/ 	.string	""
        /*0030*/ 	.string	"ptxas"
        /*0030*/ 	.string	"Cuda compilation tools, release 13.0, V13.0.88"
        /*0030*/ 	.string	"Build cuda_13.0.r13.0/compiler.36424714_0"
        /*0030*/ 	.string	"-arch sm_100 -m 64 "



//--------------------- .note.nv.cuinfo           --------------------------
	.section	.note.nv.cuinfo,"",@"SHT_NOTE"
	.sectionflags	@"SHF_NOTE_NV_CUINFO"
        /*0018*/ 	.short	0x0002
        /*001a*/ 	.short	0x0064
        /*001c*/ 	.short	0x0082
	.zero		2


//--------------------- .nv.info                  --------------------------
	.section	.nv.info,"",@"SHT_CUDA_INFO"
	.align	4


	//----- nvinfo : EIATTR_REGCOUNT
	.align		4
        /*0000*/ 	.byte	0x04, 0x2f
        /*0002*/ 	.short	(.L_1 - .L_0)
	.align		4
.L_0:
        /*0004*/ 	.word	index@(_Z15matrix_multiplyPiS_S_)
        /*0008*/ 	.word	0x00000020


	//----- nvinfo : EIATTR_FRAME_SIZE
	.align		4
.L_1:
        /*000c*/ 	.byte	0x04, 0x11
        /*000e*/ 	.short	(.L_3 - .L_2)
	.align		4
.L_2:
        /*0010*/ 	.word	index@(_Z15matrix_multiplyPiS_S_)
        /*0014*/ 	.word	0x00000000


	//----- nvinfo : EIATTR_MIN_STACK_SIZE
	.align		4
.L_3:
        /*0018*/ 	.byte	0x04, 0x12
        /*001a*/ 	.short	(.L_5 - .L_4)
	.align		4
.L_4:
        /*001c*/ 	.word	index@(_Z15matrix_multiplyPiS_S_)
        /*0020*/ 	.word	0x00000000
.L_5:


//--------------------- .nv.compat                --------------------------
	.section	.nv.compat,"",@"SHT_CUDA_COMPAT_INFO"
	.align	4
        /*0000*/ 	.byte	0x02, 0x09, 0x00, 0x00, 0x02, 0x02, 0x01, 0x00, 0x02, 0x05, 0x05, 0x00, 0x03, 0x07, 0x01, 0x01
        /*0010*/ 	.byte	0x02, 0x03, 0x00, 0x00, 0x02, 0x06, 0x01, 0x00, 0x04, 0x0b, 0x08, 0x00, 0x09, 0x00, 0x00, 0x00
        /*0020*/ 	.byte	0x00, 0x00, 0x00, 0x00


//--------------------- .nv.info._Z15matrix_multiplyPiS_S_ --------------------------
	.section	.nv.info._Z15matrix_multiplyPiS_S_,"",@"SHT_CUDA_INFO"
	.sectionflags	@""
	.align	4


	//----- nvinfo : EIATTR_CUDA_API_VERSION
	.align		4
        /*0000*/ 	.byte	0x04, 0x37
        /*0002*/ 	.short	(.L_7 - .L_6)
.L_6:
        /*0004*/ 	.word	0x00000082


	//----- nvinfo : EIATTR_KPARAM_INFO
	.align		4
.L_7:
        /*0008*/ 	.byte	0x04, 0x17
        /*000a*/ 	.short	(.L_9 - .L_8)
.L_8:
        /*000c*/ 	.word	0x00000000
        /*0010*/ 	.short	0x0002
        /*0012*/ 	.short	0x0010
        /*0014*/ 	.byte	0x00, 0xf5, 0x21, 0x00


	//----- nvinfo : EIATTR_KPARAM_INFO
	.align		4
.L_9:
        /*0018*/ 	.byte	0x04, 0x17
        /*001a*/ 	.short	(.L_11 - .L_10)
.L_10:
        /*001c*/ 	.word	0x00000000
        /*0020*/ 	.short	0x0001
        /*0022*/ 	.short	0x0008
        /*0024*/ 	.byte	0x00, 0xf5, 0x21, 0x00


	//----- nvinfo : EIATTR_KPARAM_INFO
	.align		4
.L_11:
        /*0028*/ 	.byte	0x04, 0x17
        /*002a*/ 	.short	(.L_13 - .L_12)
.L_12:
        /*002c*/ 	.word	0x00000000
        /*0030*/ 	.short	0x0000
        /*0032*/ 	.short	0x0000
        /*0034*/ 	.byte	0x00, 0xf5, 0x21, 0x00


	//----- nvinfo : EIATTR_SPARSE_MMA_MASK
	.align		4
.L_13:
        /*0038*/ 	.byte	0x03, 0x50
        /*003a*/ 	.short	0x0000


	//----- nvinfo : EIATTR_MAXREG_COUNT
	.align		4
        /*003c*/ 	.byte	0x03, 0x1b
        /*003e*/ 	.short	0x00ff


	//----- nvinfo : EIATTR_MERCURY_ISA_VERSION
	.align		4
        /*0040*/ 	.byte	0x03, 0x5f
        /*0042*/ 	.short	0x0101


	//----- nvinfo : EIATTR_VRC_CTA_INIT_COUNT
	.align		4
        /*0044*/ 	.byte	0x02, 0x4a
	.zero		1
	.zero		1


	//----- nvinfo : EIATTR_EXIT_INSTR_OFFSETS
	.align		4
        /*0048*/ 	.byte	0x04, 0x1c
        /*004a*/ 	.short	(.L_15 - .L_14)


	//   ....[0]....
.L_14:
        /*004c*/ 	.word	0x00000430


	//----- nvinfo : EIATTR_CBANK_PARAM_SIZE
	.align		4
.L_15:
        /*0050*/ 	.byte	0x03, 0x19
        /*0052*/ 	.short	0x0018


	//----- nvinfo : EIATTR_PARAM_CBANK
	.align		4
        /*0054*/ 	.byte	0x04, 0x0a
        /*0056*/ 	.short	(.L_17 - .L_16)
	.align		4
.L_16:
        /*0058*/ 	.word	index@(.nv.constant0._Z15matrix_multiplyPiS_S_)
        /*005c*/ 	.short	0x0380
        /*005e*/ 	.short	0x0018


	//----- nvinfo : EIATTR_SW_WAR
	.align		4
.L_17:
        /*0060*/ 	.byte	0x04, 0x36
        /*0062*/ 	.short	(.L_19 - .L_18)
.L_18:
        /*0064*/ 	.word	0x00000008
.L_19:


//--------------------- .nv.callgraph             --------------------------
	.section	.nv.callgraph,"",@"SHT_CUDA_CALLGRAPH"
	.align	4
	.sectionentsize	8
	.align		4
        /*0000*/ 	.word	0x00000000
	.align		4
        /*0004*/ 	.word	0xffffffff
	.align		4
        /*0008*/ 	.word	0x00000000
	.align		4
        /*000c*/ 	.word	0xfffffffe
	.align		4
        /*0010*/ 	.word	0x00000000
	.align		4
        /*0014*/ 	.word	0xfffffffd
	.align		4
        /*0018*/ 	.word	0x00000000
	.align		4
        /*001c*/ 	.word	0xfffffffc


//--------------------- .text._Z15matrix_multiplyPiS_S_ --------------------------
	.section	.text._Z15matrix_multiplyPiS_S_,"ax",@progbits
	.align	128
        .global         _Z15matrix_multiplyPiS_S_
        .type           _Z15matrix_multiplyPiS_S_,@function
        .size           _Z15matrix_multiplyPiS_S_,(.L_x_1 - _Z15matrix_multiplyPiS_S_)
        .other          _Z15matrix_multiplyPiS_S_,@"STO_CUDA_ENTRY STV_DEFAULT"
_Z15matrix_multiplyPiS_S_:
.text._Z15matrix_multiplyPiS_S_:
[----:B------:R-:W-:Y:S01]  /*0000*/  LDC R1, c[0x0][0x37c] ;  /* 0x0000df00ff017b82 */ /* 0x000fe20000000800 */
[----:B------:R-:W0:Y:S07]  /*0010*/  S2R R7, SR_TID.Y ;  /* 0x0000000000077919 */ /* 0x000e2e0000002200 */
[----:B------:R-:W0:Y:S01]  /*0020*/  S2UR UR6, SR_CTAID.Y ;  /* 0x00000000000679c3 */ /* 0x000e220000002600 */
[----:B------:R-:W1:Y:S01]  /*0030*/  LDCU.64 UR4, c[0x0][0x358] ;  /* 0x00006b00ff0477ac */ /* 0x000e620008000a00 */
[----:B------:R-:W2:Y:S06]  /*0040*/  S2R R6, SR_TID.X ;  /* 0x0000000000067919 */ /* 0x000eac0000002100 */
[----:B------:R-:W0:Y:S08]  /*0050*/  LDC R0, c[0x0][0x364] ;  /* 0x0000d900ff007b82 */ /* 0x000e300000000800 */
[----:B------:R-:W2:Y:S08]  /*0060*/  S2UR UR7, SR_CTAID.X ;  /* 0x00000000000779c3 */ /* 0x000eb00000002500 */
[----:B------:R-:W2:Y:S08]  /*0070*/  LDC R9, c[0x0][0x360] ;  /* 0x0000d800ff097b82 */ /* 0x000eb00000000800 */
[----:B------:R-:W3:Y:S01]  /*0080*/  LDC.64 R2, c[0x0][0x380] ;  /* 0x0000e000ff027b82 */ /* 0x000ee20000000a00 */
[----:B0-----:R-:W-:-:S05]  /*0090*/  IMAD R0, R0, UR6, R7 ;  /* 0x0000000600007c24 */ /* 0x001fca000f8e0207 */
[----:B------:R-:W-:Y:S02]  /*00a0*/  SHF.L.U32 R0, R0, 0x4, RZ ;  /* 0x0000000400007819 */ /* 0x000fe400000006ff */
[----:B------:R-:W0:Y:S01]  /*00b0*/  LDC.64 R4, c[0x0][0x388] ;  /* 0x0000e200ff047b82 */ /* 0x000e220000000a00 */
[----:B--2---:R-:W-:Y:S02]  /*00c0*/  IMAD R9, R9, UR7, R6 ;  /* 0x0000000709097c24 */ /* 0x004fe4000f8e0206 */
[----:B---3--:R-:W-:-:S05]  /*00d0*/  IMAD.WIDE.U32 R2, R0, 0x4, R2 ;  /* 0x0000000400027825 */ /* 0x008fca00078e0002 */
[----:B-1----:R-:W2:Y:S01]  /*00e0*/  LDG.E R8, desc[UR4][R2.64] ;  /* 0x0000000402087981 */ /* 0x002ea2000c1e1900 */
[----:B0-----:R-:W-:-:S03]  /*00f0*/  IMAD.WIDE R4, R9, 0x4, R4 ;  /* 0x0000000409047825 */ /* 0x001fc600078e0204 */
[----:B------:R-:W3:Y:S04]  /*0100*/  LDG.E R13, desc[UR4][R2.64+0x4] ;  /* 0x00000404020d7981 */ /* 0x000ee8000c1e1900 */
[----:B------:R-:W2:Y:S04]  /*0110*/  LDG.E R11, desc[UR4][R4.64] ;  /* 0x00000004040b7981 */ /* 0x000ea8000c1e1900 */
[----:B------:R-:W3:Y:S04]  /*0120*/  LDG.E R24, desc[UR4][R4.64+0x40] ;  /* 0x0000400404187981 */ /* 0x000ee8000c1e1900 */
[----:B------:R-:W4:Y:S04]  /*0130*/  LDG.E R15, desc[UR4][R2.64+0x8] ;  /* 0x00000804020f7981 */ /* 0x000f28000c1e1900 */
[----:B------:R-:W4:Y:S04]  /*0140*/  LDG.E R12, desc[UR4][R4.64+0x80] ;  /* 0x00008004040c7981 */ /* 0x000f28000c1e1900 */
[----:B------:R-:W5:Y:S04]  /*0150*/  LDG.E R14, desc[UR4][R2.64+0xc] ;  /* 0x00000c04020e7981 */ /* 0x000f68000c1e1900 */
        /* <DEDUP_REMOVED lines=13> */
[----:B------:R-:W5:Y:S01]  /*0230*/  LDG.E R27, desc[UR4][R4.64+0x3c0] ;  /* 0x0003c004041b7981 */ /* 0x000f62000c1e1900 */
[----:B--2---:R-:W-:-:S03]  /*0240*/  IMAD R10, R8, R11, RZ ;  /* 0x0000000b080a7224 */ /* 0x004fc600078e02ff */
[----:B------:R-:W2:Y:S01]  /*0250*/  LDG.E R8, desc[UR4][R2.64+0x24] ;  /* 0x0000240402087981 */ /* 0x000ea2000c1e1900 */
[----:B---3--:R-:W-:-:S03]  /*0260*/  IMAD R24, R13, R24, R10 ;  /* 0x000000180d187224 */ /* 0x008fc600078e020a */
[----:B------:R-:W2:Y:S04]  /*0270*/  LDG.E R11, desc[UR4][R4.64+0x240] ;  /* 0x00024004040b7981 */ /* 0x000ea8000c1e1900 */
[----:B------:R-:W3:Y:S01]  /*0280*/  LDG.E R10, desc[UR4][R2.64+0x28] ;  /* 0x00002804020a7981 */ /* 0x000ee2000c1e1900 */
[----:B----4-:R-:W-:-:S03]  /*0290*/  IMAD R24, R15, R12, R24 ;  /* 0x0000000c0f187224 */ /* 0x010fc600078e0218 */
[----:B------:R-:W3:Y:S04]  /*02a0*/  LDG.E R13, desc[UR4][R4.64+0x280] ;  /* 0x00028004040d7981 */ /* 0x000ee8000c1e1900 */
[----:B------:R-:W4:Y:S01]  /*02b0*/  LDG.E R12, desc[UR4][R2.64+0x2c] ;  /* 0x00002c04020c7981 */ /* 0x000f22000c1e1900 */
[----:B-----5:R-:W-:-:S03]  /*02c0*/  IMAD R24, R14, R17, R24 ;  /* 0x000000110e187224 */ /* 0x020fc600078e0218 */
[----:B------:R-:W4:Y:S04]  /*02d0*/  LDG.E R15, desc[UR4][R4.64+0x2c0] ;  /* 0x0002c004040f7981 */ /* 0x000f28000c1e1900 */
[----:B------:R-:W5:Y:S04]  /*02e0*/  LDG.E R14, desc[UR4][R2.64+0x30] ;  /* 0x00003004020e7981 */ /* 0x000f68000c1e1900 */
[----:B------:R-:W5:Y:S01]  /*02f0*/  LDG.E R17, desc[UR4][R4.64+0x300] ;  /* 0x0003000404117981 */ /* 0x000f62000c1e1900 */
[----:B------:R-:W-:-:S03]  /*0300*/  IMAD R28, R22, R25, R24 ;  /* 0x00000019161c7224 */ /* 0x000fc600078e0218 */
[----:B------:R-:W5:Y:S04]  /*0310*/  LDG.E R24, desc[UR4][R2.64+0x34] ;  /* 0x0000340402187981 */ /* 0x000f68000c1e1900 */
[----:B------:R-:W5:Y:S04]  /*0320*/  LDG.E R25, desc[UR4][R4.64+0x340] ;  /* 0x0003400404197981 */ /* 0x000f68000c1e1900 */
[----:B------:R-:W5:Y:S01]  /*0330*/  LDG.E R22, desc[UR4][R2.64+0x38] ;  /* 0x0000380402167981 */ /* 0x000f62000c1e1900 */
[----:B------:R-:W-:-:S04]  /*0340*/  IMAD R6, R6, R7, R28 ;  /* 0x0000000706067224 */ /* 0x000fc800078e021c */
[----:B------:R-:W-:-:S04]  /*0350*/  IMAD R6, R16, R19, R6 ;  /* 0x0000001310067224 */ /* 0x000fc800078e0206 */
[----:B------:R-:W-:-:S04]  /*0360*/  IMAD R6, R18, R21, R6 ;  /* 0x0000001512067224 */ /* 0x000fc800078e0206 */
[----:B------:R-:W-:Y:S02]  /*0370*/  IMAD R20, R20, R23, R6 ;  /* 0x0000001714147224 */ /* 0x000fe400078e0206 */
[----:B------:R-:W0:Y:S01]  /*0380*/  LDC.64 R6, c[0x0][0x390] ;  /* 0x0000e400ff067b82 */ /* 0x000e220000000a00 */
[----:B------:R-:W-:-:S05]  /*0390*/  IADD3 R9, PT, PT, R9, R0, RZ ;  /* 0x0000000009097210 */ /* 0x000fca0007ffe0ff */
[----:B0-----:R-:W-:-:S04]  /*03a0*/  IMAD.WIDE R6, R9, 0x4, R6 ;  /* 0x0000000409067825 */ /* 0x001fc800078e0206 */
[----:B--2---:R-:W-:-:S04]  /*03b0*/  IMAD R8, R8, R11, R20 ;  /* 0x0000000b08087224 */ /* 0x004fc800078e0214 */
[----:B---3--:R-:W-:-:S04]  /*03c0*/  IMAD R8, R10, R13, R8 ;  /* 0x0000000d0a087224 */ /* 0x008fc800078e0208 */
[----:B----4-:R-:W-:-:S04]  /*03d0*/  IMAD R8, R12, R15, R8 ;  /* 0x0000000f0c087224 */ /* 0x010fc800078e0208 */
[----:B-----5:R-:W-:-:S04]  /*03e0*/  IMAD R8, R14, R17, R8 ;  /* 0x000000110e087224 */ /* 0x020fc800078e0208 */
[----:B------:R-:W-:-:S04]  /*03f0*/  IMAD R8, R24, R25, R8 ;  /* 0x0000001918087224 */ /* 0x000fc800078e0208 */
[----:B------:R-:W-:-:S04]  /*0400*/  IMAD R8, R22, R29, R8 ;  /* 0x0000001d16087224 */ /* 0x000fc800078e0208 */
[----:B------:R-:W-:-:S05]  /*0410*/  IMAD R27, R26, R27, R8 ;  /* 0x0000001b1a1b7224 */ /* 0x000fca00078e0208 */
[----:B------:R-:W-:Y:S01]  /*0420*/  STG.E desc[UR4][R6.64], R27 ;  /* 0x0000001b06007986 */ /* 0x000fe2000c101904 */
[----:B------:R-:W-:Y:S05]  /*0430*/  EXIT ;  /* 0x000000000000794d */ /* 0x000fea0003800000 */
.L_x_0:
[----:B------:R-:W-:-:S00]  /*0440*/  BRA `(.L_x_0) ;  /* 0xfffffffc00fc7947 */ /* 0x000fc0000383ffff */
[----:B------:R-:W-:-:S00]  /*0450*/  NOP ;  /* 0x0000000000007918 */ /* 0x000fc00000000000 */
        /* <DEDUP_REMOVED lines=10> */
.L_x_1:


//--------------------- .nv.shared.reserved.0     --------------------------
	.section	.nv.shared.reserved.0,"aw",@nobits
	.weak		__nv_reservedSMEM_offset_0_alias
	.size		__nv_reservedSMEM_offset_0_alias, 0, 64
	.other		__nv_reservedSMEM_offset_0_alias,@"STO_CUDA_RESERVED_SHARED STV_DEFAULT"
__nv_reservedSMEM_offset_0_alias:
	.zero		0
	.zero		64


//--------------------- .nv.constant0._Z15matrix_multiplyPiS_S_ --------------------------
	.section	.nv.constant0._Z15matrix_multiplyPiS_S_,"a",@progbits
	.sectionflags	@""
	.align	4
.nv.constant0._Z15matrix_multiplyPiS_S_:
	.zero		920


//--------------------- SYMBOLS --------------------------

	.type		.nv.reservedSmem.offset0,@object
	.size		.nv.reservedSmem.offset0,0x4
